//
// Generated by NVIDIA NVVM Compiler
//
// Compiler Build ID: CL-36424714
// Cuda compilation tools, release 13.0, V13.0.88
// Based on NVVM 20.0.0
//

.version 9.0
.target sm_100
.address_size 64

	// .globl	_Z12maxReductionPiS_
// _ZZ12maxReductionPiS_E3tmp has been demoted

.visible .entry _Z12maxReductionPiS_(
	.param .u64 .ptr .align 1 _Z12maxReductionPiS__param_0,
	.param .u64 .ptr .align 1 _Z12maxReductionPiS__param_1
)
{
	.reg .pred 	%p<6>;
	.reg .b32 	%r<20>;
	.reg .b64 	%rd<9>;
	// demoted variable
	.shared .align 4 .b8 _ZZ12maxReductionPiS_E3tmp[40000];
	ld.param.u64 	%rd2, [_Z12maxReductionPiS__param_0];
	ld.param.u64 	%rd1, [_Z12maxReductionPiS__param_1];
	cvta.to.global.u64 	%rd3, %rd2;
	mov.u32 	%r1, %tid.x;
	mov.u32 	%r2, %ctaid.x;
	mov.u32 	%r3, %ntid.x;
	mad.lo.s32 	%r8, %r2, %r3, %r1;
	mul.wide.s32 	%rd4, %r8, 4;
	add.s64 	%rd5, %rd3, %rd4;
	ld.global.u32 	%r9, [%rd5];
	shl.b32 	%r10, %r1, 2;
	mov.u32 	%r11, _ZZ12maxReductionPiS_E3tmp;
	add.s32 	%r4, %r11, %r10;
	st.shared.u32 	[%r4], %r9;
	bar.sync 	0;
	setp.lt.u32 	%p1, %r3, 2;
	@%p1 bra 	$L__BB0_6;
	mov.b32 	%r19, 1;
$L__BB0_2:
	mov.u32 	%r5, %r19;
	shl.b32 	%r19, %r5, 1;
	add.s32 	%r13, %r19, -1;
	and.b32  	%r14, %r13, %r1;
	setp.ne.s32 	%p2, %r14, 0;
	@%p2 bra 	$L__BB0_5;
	ld.shared.u32 	%r15, [%r4];
	shl.b32 	%r16, %r5, 2;
	add.s32 	%r17, %r4, %r16;
	ld.shared.u32 	%r7, [%r17];
	setp.ge.s32 	%p3, %r15, %r7;
	@%p3 bra 	$L__BB0_5;
	st.shared.u32 	[%r4], %r7;
$L__BB0_5:
	bar.sync 	0;
	setp.lt.u32 	%p4, %r19, %r3;
	@%p4 bra 	$L__BB0_2;
$L__BB0_6:
	setp.ne.s32 	%p5, %r1, 0;
	@%p5 bra 	$L__BB0_8;
	ld.shared.u32 	%r18, [_ZZ12maxReductionPiS_E3tmp];
	cvta.to.global.u64 	%rd6, %rd1;
	mul.wide.u32 	%rd7, %r2, 4;
	add.s64 	%rd8, %rd6, %rd7;
	st.global.u32 	[%rd8], %r18;
$L__BB0_8:
	ret;

}


// ===== COMPILED SASS (sm_100) =====

	.target	sm_100

	.elftype	@"ET_EXEC"


//--------------------- .note.nv.tkinfo           --------------------------
	.section	.note.nv.tkinfo,"",@"SHT_NOTE"
	.sectionflags	@"SHF_NOTE_NV_TKINFO"
	.tkinfo
        /*0018*/ 	.word	0x00000002
        /*0030*/ 	.string	""
        /*0030*/ 	.string	"ptxas"
        /*0030*/ 	.string	"Cuda compilation tools, release 13.0, V13.0.88"
        /*0030*/ 	.string	"Build cuda_13.0.r13.0/compiler.36424714_0"
        /*0030*/ 	.string	"-arch sm_100 -m 64 "



//--------------------- .note.nv.cuinfo           --------------------------
	.section	.note.nv.cuinfo,"",@"SHT_NOTE"
	.sectionflags	@"SHF_NOTE_NV_CUINFO"
        /*0018*/ 	.short	0x0002
        /*001a*/ 	.short	0x0064
        /*001c*/ 	.short	0x0082
	.zero		2


//--------------------- .nv.info                  --------------------------
	.section	.nv.info,"",@"SHT_CUDA_INFO"
	.align	4


	//----- nvinfo : EIATTR_REGCOUNT
	.align		4
        /*0000*/ 	.byte	0x04, 0x2f
        /*0002*/ 	.short	(.L_1 - .L_0)
	.align		4
.L_0:
        /*0004*/ 	.word	index@(_Z12maxReductionPiS_)
        /*0008*/ 	.word	0x0000000a


	//----- nvinfo : EIATTR_FRAME_SIZE
	.align		4
.L_1:
        /*000c*/ 	.byte	0x04, 0x11
        /*000e*/ 	.short	(.L_3 - .L_2)
	.align		4
.L_2:
        /*0010*/ 	.word	index@(_Z12maxReductionPiS_)
        /*0014*/ 	.word	0x00000000


	//----- nvinfo : EIATTR_MIN_STACK_SIZE
	.align		4
.L_3:
        /*0018*/ 	.byte	0x04, 0x12
        /*001a*/ 	.short	(.L_5 - .L_4)
	.align		4
.L_4:
        /*001c*/ 	.word	index@(_Z12maxReductionPiS_)
        /*0020*/ 	.word	0x00000000
.L_5:


//--------------------- .nv.compat                --------------------------
	.section	.nv.compat,"",@"SHT_CUDA_COMPAT_INFO"
	.align	4
        /*0000*/ 	.byte	0x02, 0x09, 0x00, 0x00, 0x02, 0x02, 0x01, 0x00, 0x02, 0x05, 0x05, 0x00, 0x03, 0x07, 0x01, 0x01
        /*0010*/ 	.byte	0x02, 0x03, 0x00, 0x00, 0x02, 0x06, 0x01, 0x00, 0x04, 0x0b, 0x08, 0x00, 0x09, 0x00, 0x00, 0x00
        /*0020*/ 	.byte	0x00, 0x00, 0x00, 0x00


//--------------------- .nv.info._Z12maxReductionPiS_ --------------------------
	.section	.nv.info._Z12maxReductionPiS_,"",@"SHT_CUDA_INFO"
	.sectionflags	@""
	.align	4


	//----- nvinfo : EIATTR_CUDA_API_VERSION
	.align		4
        /*0000*/ 	.byte	0x04, 0x37
        /*0002*/ 	.short	(.L_7 - .L_6)
.L_6:
        /*0004*/ 	.word	0x00000082


	//----- nvinfo : EIATTR_KPARAM_INFO
	.align		4
.L_7:
        /*0008*/ 	.byte	0x04, 0x17
        /*000a*/ 	.short	(.L_9 - .L_8)
.L_8:
        /*000c*/ 	.word	0x00000000
        /*0010*/ 	.short	0x0001
        /*0012*/ 	.short	0x0008
        /*0014*/ 	.byte	0x00, 0xf5, 0x21, 0x00


	//----- nvinfo : EIATTR_KPARAM_INFO
	.align		4
.L_9:
        /*0018*/ 	.byte	0x04, 0x17
        /*001a*/ 	.short	(.L_11 - .L_10)
.L_10:
        /*001c*/ 	.word	0x00000000
        /*0020*/ 	.short	0x0000
        /*0022*/ 	.short	0x0000
        /*0024*/ 	.byte	0x00, 0xf5, 0x21, 0x00


	//----- nvinfo : EIATTR_SPARSE_MMA_MASK
	.align		4
.L_11:
        /*0028*/ 	.byte	0x03, 0x50
        /*002a*/ 	.short	0x0000


	//----- nvinfo : EIATTR_MAXREG_COUNT
	.align		4
        /*002c*/ 	.byte	0x03, 0x1b
        /*002e*/ 	.short	0x00ff


	//----- nvinfo : EIATTR_NUM_BARRIERS
	.align		4
        /*0030*/ 	.byte	0x02, 0x4c
        /*0032*/ 	.byte	0x01
	.zero		1


	//----- nvinfo : EIATTR_MERCURY_ISA_VERSION
	.align		4
        /*0034*/ 	.byte	0x03, 0x5f
        /*0036*/ 	.short	0x0101


	//----- nvinfo : EIATTR_VRC_CTA_INIT_COUNT
	.align		4
        /*0038*/ 	.byte	0x02, 0x4a
	.zero		1
	.zero		1


	//----- nvinfo : EIATTR_EXIT_INSTR_OFFSETS
	.align		4
        /*003c*/ 	.byte	0x04, 0x1c
        /*003e*/ 	.short	(.L_13 - .L_12)


	//   ....[0]....
.L_12:
        /*0040*/ 	.word	0x00000220


	//   ....[1]....
        /*0044*/ 	.word	0x000002a0


	//----- nvinfo : EIATTR_CRS_STACK_SIZE
	.align		4
.L_13:
        /*0048*/ 	.byte	0x04, 0x1e
        /*004a*/ 	.short	(.L_15 - .L_14)
.L_14:
        /*004c*/ 	.word	0x00000000


	//----- nvinfo : EIATTR_CBANK_PARAM_SIZE
	.align		4
.L_15:
        /*0050*/ 	.byte	0x03, 0x19
        /*0052*/ 	.short	0x0010


	//----- nvinfo : EIATTR_PARAM_CBANK
	.align		4
        /*0054*/ 	.byte	0x04, 0x0a
        /*0056*/ 	.short	(.L_17 - .L_16)
	.align		4
.L_16:
        /*0058*/ 	.word	index@(.nv.constant0._Z12maxReductionPiS_)
        /*005c*/ 	.short	0x0380
        /*005e*/ 	.short	0x0010


	//----- nvinfo : EIATTR_SW_WAR
	.align		4
.L_17:
        /*0060*/ 	.byte	0x04, 0x36
        /*0062*/ 	.short	(.L_19 - .L_18)
.L_18:
        /*0064*/ 	.word	0x00000008
.L_19:


//--------------------- .nv.callgraph             --------------------------
	.section	.nv.callgraph,"",@"SHT_CUDA_CALLGRAPH"
	.align	4
	.sectionentsize	8
	.align		4
        /*0000*/ 	.word	0x00000000
	.align		4
        /*0004*/ 	.word	0xffffffff
	.align		4
        /*0008*/ 	.word	0x00000000
	.align		4
        /*000c*/ 	.word	0xfffffffe
	.align		4
        /*0010*/ 	.word	0x00000000
	.align		4
        /*0014*/ 	.word	0xfffffffd
	.align		4
        /*0018*/ 	.word	0x00000000
	.align		4
        /*001c*/ 	.word	0xfffffffc


//--------------------- .text._Z12maxReductionPiS_ --------------------------
	.section	.text._Z12maxReductionPiS_,"ax",@progbits
	.align	128
        .global         _Z12maxReductionPiS_
        .type           _Z12maxReductionPiS_,@function
        .size           _Z12maxReductionPiS_,(.L_x_5 - _Z12maxReductionPiS_)
        .other          _Z12maxReductionPiS_,@"STO_CUDA_ENTRY STV_DEFAULT"
_Z12maxReductionPiS_:
.text._Z12maxReductionPiS_:
[----:B------:R-:W-:Y:S01]  /*0000*/  LDC R1, c[0x0][0x37c] ;  /* 0x0000df00ff017b82 */ /* 0x000fe20000000800 */
[----:B------:R-:W0:Y:S07]  /*0010*/  S2R R4, SR_TID.X ;  /* 0x0000000000047919 */ /* 0x000e2e0000002100 */
[----:B------:R-:W1:Y:S01]  /*0020*/  LDC.64 R2, c[0x0][0x380] ;  /* 0x0000e000ff027b82 */ /* 0x000e620000000a00 */
[----:B------:R-:W0:Y:S01]  /*0030*/  LDCU UR8, c[0x0][0x360] ;  /* 0x00006c00ff0877ac */ /* 0x000e220008000800 */
[----:B------:R-:W0:Y:S01]  /*0040*/  S2R R7, SR_CTAID.X ;  /* 0x0000000000077919 */ /* 0x000e220000002500 */
[----:B------:R-:W2:Y:S01]  /*0050*/  LDCU.64 UR6, c[0x0][0x358] ;  /* 0x00006b00ff0677ac */ /* 0x000ea20008000a00 */
[----:B0-----:R-:W-:-:S04]  /*0060*/  IMAD R5, R7, UR8, R4 ;  /* 0x0000000807057c24 */ /* 0x001fc8000f8e0204 */
[----:B-1----:R-:W-:-:S06]  /*0070*/  IMAD.WIDE R2, R5, 0x4, R2 ;  /* 0x0000000405027825 */ /* 0x002fcc00078e0202 */
[----:B--2---:R-:W2:Y:S01]  /*0080*/  LDG.E R2, desc[UR6][R2.64] ;  /* 0x0000000602027981 */ /* 0x004ea2000c1e1900 */
[----:B------:R-:W0:Y:S01]  /*0090*/  S2UR UR5, SR_CgaCtaId ;  /* 0x00000000000579c3 */ /* 0x000e220000008800 */
[----:B------:R-:W-:Y:S01]  /*00a0*/  UMOV UR4, 0x400 ;  /* 0x0000040000047882 */ /* 0x000fe20000000000 */
[----:B------:R-:W-:Y:S02]  /*00b0*/  UISETP.GE.U32.AND UP0, UPT, UR8, 0x2, UPT ;  /* 0x000000020800788c */ /* 0x000fe4000bf06070 */
[----:B0-----:R-:W-:-:S06]  /*00c0*/  ULEA UR4, UR5, UR4, 0x18 ;  /* 0x0000000405047291 */ /* 0x001fcc000f8ec0ff */
[----:B------:R-:W-:-:S05]  /*00d0*/  LEA R5, R4, UR4, 0x2 ;  /* 0x0000000404057c11 */ /* 0x000fca000f8e10ff */
[----:B--2---:R0:W-:Y:S01]  /*00e0*/  STS [R5], R2 ;  /* 0x0000000205007388 */ /* 0x0041e20000000800 */
[----:B------:R-:W-:Y:S06]  /*00f0*/  BAR.SYNC.DEFER_BLOCKING 0x0 ;  /* 0x0000000000007b1d */ /* 0x000fec0000010000 */
[----:B------:R-:W-:Y:S05]  /*0100*/  BRA.U !UP0, `(.L_x_0) ;  /* 0x0000000108407547 */ /* 0x000fea000b800000 */
[----:B------:R-:W-:-:S05]  /*0110*/  UMOV UR4, 0x1 ;  /* 0x0000000100047882 */ /* 0x000fca0000000000 */
.L_x_3:
[----:B0-----:R-:W-:Y:S01]  /*0120*/  IMAD.U32 R2, RZ, RZ, UR4 ;  /* 0x00000004ff027e24 */ /* 0x001fe2000f8e00ff */
[----:B------:R-:W-:Y:S01]  /*0130*/  USHF.L.U32 UR4, UR4, 0x1, URZ ;  /* 0x0000000104047899 */ /* 0x000fe200080006ff */
[----:B------:R-:W-:Y:S03]  /*0140*/  BSSY.RECONVERGENT B0, `(.L_x_1) ;  /* 0x0000009000007945 */ /* 0x000fe60003800200 */
[----:B------:R-:W-:-:S06]  /*0150*/  UIADD3 UR5, UPT, UPT, UR4, -0x1, URZ ;  /* 0xffffffff04057890 */ /* 0x000fcc000fffe0ff */
[----:B------:R-:W-:-:S13]  /*0160*/  LOP3.LUT P0, RZ, R4, UR5, RZ, 0xc0, !PT ;  /* 0x0000000504ff7c12 */ /* 0x000fda000f80c0ff */
[----:B------:R-:W-:Y:S05]  /*0170*/  @P0 BRA `(.L_x_2) ;  /* 0x0000000000140947 */ /* 0x000fea0003800000 */
[----:B------:R-:W-:Y:S01]  /*0180*/  LEA R2, R2, R5, 0x2 ;  /* 0x0000000502027211 */ /* 0x000fe200078e10ff */
[----:B------:R-:W-:Y:S05]  /*0190*/  LDS R0, [R5] ;  /* 0x0000000005007984 */ /* 0x000fea0000000800 */
[----:B------:R-:W0:Y:S02]  /*01a0*/  LDS R2, [R2] ;  /* 0x0000000002027984 */ /* 0x000e240000000800 */
[----:B0-----:R-:W-:-:S13]  /*01b0*/  ISETP.GE.AND P0, PT, R0, R2, PT ;  /* 0x000000020000720c */ /* 0x001fda0003f06270 */
[----:B------:R0:W-:Y:S02]  /*01c0*/  @!P0 STS [R5], R2 ;  /* 0x0000000205008388 */ /* 0x0001e40000000800 */
.L_x_2:
[----:B------:R-:W-:Y:S05]  /*01d0*/  BSYNC.RECONVERGENT B0 ;  /* 0x0000000000007941 */ /* 0x000fea0003800200 */
.L_x_1:
[----:B------:R-:W-:Y:S01]  /*01e0*/  BAR.SYNC.DEFER_BLOCKING 0x0 ;  /* 0x0000000000007b1d */ /* 0x000fe20000010000 */
[----:B------:R-:W-:-:S09]  /*01f0*/  UISETP.GE.U32.AND UP0, UPT, UR4, UR8, UPT ;  /* 0x000000080400728c */ /* 0x000fd2000bf06070 */
[----:B------:R-:W-:Y:S05]  /*0200*/  BRA.U !UP0, `(.L_x_3) ;  /* 0xfffffffd08c47547 */ /* 0x000fea000b83ffff */
.L_x_0:
[----:B------:R-:W-:-:S13]  /*0210*/  ISETP.NE.AND P0, PT, R4, RZ, PT ;  /* 0x000000ff0400720c */ /* 0x000fda0003f05270 */
[----:B------:R-:W-:Y:S05]  /*0220*/  @P0 EXIT ;  /* 0x000000000000094d */ /* 0x000fea0003800000 */
[----:B------:R-:W1:Y:S01]  /*0230*/  S2UR UR5, SR_CgaCtaId ;  /* 0x00000000000579c3 */ /* 0x000e620000008800 */
[----:B------:R-:W-:-:S07]  /*0240*/  UMOV UR4, 0x400 ;  /* 0x0000040000047882 */ /* 0x000fce0000000000 */
[----:B0-----:R-:W0:Y:S01]  /*0250*/  LDC.64 R2, c[0x0][0x388] ;  /* 0x0000e200ff027b82 */ /* 0x001e220000000a00 */
[----:B-1----:R-:W-:Y:S01]  /*0260*/  ULEA UR4, UR5, UR4, 0x18 ;  /* 0x0000000405047291 */ /* 0x002fe2000f8ec0ff */
[----:B0-----:R-:W-:-:S08]  /*0270*/  IMAD.WIDE.U32 R2, R7, 0x4, R2 ;  /* 0x0000000407027825 */ /* 0x001fd000078e0002 */
[----:B------:R-:W0:Y:S04]  /*0280*/  LDS R5, [UR4] ;  /* 0x00000004ff057984 */ /* 0x000e280008000800 */
[----:B0-----:R-:W-:Y:S01]  /*0290*/  STG.E desc[UR6][R2.64], R5 ;  /* 0x0000000502007986 */ /* 0x001fe2000c101906 */
[----:B------:R-:W-:Y:S05]  /*02a0*/  EXIT ;  /* 0x000000000000794d */ /* 0x000fea0003800000 */
.L_x_4:
[----:B------:R-:W-:-:S00]  /*02b0*/  BRA `(.L_x_4) ;  /* 0xfffffffc00fc7947 */ /* 0x000fc0000383ffff */
[----:B------:R-:W-:-:S00]  /*02c0*/  NOP ;  /* 0x0000000000007918 */ /* 0x000fc00000000000 */
        /* <DEDUP_REMOVED lines=11> */
.L_x_5:


//--------------------- .nv.shared._Z12maxReductionPiS_ --------------------------
	.section	.nv.shared._Z12maxReductionPiS_,"aw",@nobits
	.sectionflags	@""
	.align	4
.nv.shared._Z12maxReductionPiS_:
	.zero		41024


//--------------------- .nv.shared.reserved.0     --------------------------
	.section	.nv.shared.reserved.0,"aw",@nobits
	.weak		__nv_reservedSMEM_offset_0_alias
	.size		__nv_reservedSMEM_offset_0_alias, 0, 64
	.other		__nv_reservedSMEM_offset_0_alias,@"STO_CUDA_RESERVED_SHARED STV_DEFAULT"
__nv_reservedSMEM_offset_0_alias:
	.zero		0
	.zero		64


//--------------------- .nv.constant0._Z12maxReductionPiS_ --------------------------
	.section	.nv.constant0._Z12maxReductionPiS_,"a",@progbits
	.sectionflags	@""
	.align	4
.nv.constant0._Z12maxReductionPiS_:
	.zero		912


//--------------------- SYMBOLS --------------------------

	.type		.nv.reservedSmem.offset0,@object
	.size		.nv.reservedSmem.offset0,0x4
	.type		.nv.reservedSmem.cap,@object
	.size		.nv.reservedSmem.cap,0x4
